//
// Generated by NVIDIA NVVM Compiler
//
// Compiler Build ID: CL-36424714
// Cuda compilation tools, release 13.0, V13.0.88
// Based on NVVM 20.0.0
//

.version 9.0
.target sm_100
.address_size 64

	// .globl	_Z8multiplyPiS_S_i

.visible .entry _Z8multiplyPiS_S_i(
	.param .u64 .ptr .align 1 _Z8multiplyPiS_S_i_param_0,
	.param .u64 .ptr .align 1 _Z8multiplyPiS_S_i_param_1,
	.param .u64 .ptr .align 1 _Z8multiplyPiS_S_i_param_2,
	.param .u32 _Z8multiplyPiS_S_i_param_3
)
{
	.reg .pred 	%p<10>;
	.reg .b32 	%r<105>;
	.reg .b64 	%rd<67>;

	ld.param.u64 	%rd14, [_Z8multiplyPiS_S_i_param_0];
	ld.param.u64 	%rd15, [_Z8multiplyPiS_S_i_param_1];
	ld.param.u32 	%r29, [_Z8multiplyPiS_S_i_param_3];
	cvta.to.global.u64 	%rd1, %rd15;
	cvta.to.global.u64 	%rd2, %rd14;
	mov.u32 	%r31, %ctaid.y;
	mov.u32 	%r32, %ntid.y;
	mov.u32 	%r33, %tid.y;
	mad.lo.s32 	%r1, %r31, %r32, %r33;
	mov.u32 	%r34, %ctaid.x;
	mov.u32 	%r35, %ntid.x;
	mov.u32 	%r36, %tid.x;
	mad.lo.s32 	%r2, %r34, %r35, %r36;
	setp.lt.s32 	%p1, %r29, 1;
	mov.b32 	%r104, 0;
	@%p1 bra 	$L__BB0_12;
	mul.lo.s32 	%r3, %r29, %r1;
	and.b32  	%r4, %r29, 7;
	setp.lt.u32 	%p2, %r29, 8;
	mov.b32 	%r104, 0;
	mov.u32 	%r100, %r104;
	@%p2 bra 	$L__BB0_4;
	and.b32  	%r100, %r29, 2147483640;
	neg.s32 	%r93, %r100;
	mul.wide.u32 	%rd16, %r29, 4;
	add.s64 	%rd3, %rd1, %rd16;
	mul.wide.u32 	%rd17, %r29, 8;
	add.s64 	%rd4, %rd1, %rd17;
	mul.wide.u32 	%rd18, %r29, 12;
	add.s64 	%rd5, %rd1, %rd18;
	mul.wide.u32 	%rd19, %r29, 16;
	add.s64 	%rd6, %rd1, %rd19;
	mul.wide.u32 	%rd20, %r29, 20;
	add.s64 	%rd7, %rd1, %rd20;
	mul.wide.u32 	%rd21, %r29, 24;
	add.s64 	%rd8, %rd1, %rd21;
	mul.wide.u32 	%rd22, %r29, 28;
	add.s64 	%rd9, %rd1, %rd22;
	mul.wide.u32 	%rd23, %r3, 4;
	add.s64 	%rd24, %rd23, %rd2;
	add.s64 	%rd66, %rd24, 16;
	mov.b32 	%r104, 0;
	mov.u32 	%r92, %r2;
$L__BB0_3:
	.pragma "nounroll";
	mul.wide.s32 	%rd25, %r92, 4;
	add.s64 	%rd26, %rd3, %rd25;
	add.s64 	%rd27, %rd4, %rd25;
	add.s64 	%rd28, %rd5, %rd25;
	add.s64 	%rd29, %rd6, %rd25;
	add.s64 	%rd30, %rd7, %rd25;
	add.s64 	%rd31, %rd8, %rd25;
	add.s64 	%rd32, %rd9, %rd25;
	add.s64 	%rd33, %rd1, %rd25;
	ld.global.u32 	%r40, [%rd66+-16];
	ld.global.u32 	%r41, [%rd33];
	mad.lo.s32 	%r42, %r41, %r40, %r104;
	ld.global.u32 	%r43, [%rd66+-12];
	ld.global.u32 	%r44, [%rd26];
	mad.lo.s32 	%r45, %r44, %r43, %r42;
	ld.global.u32 	%r46, [%rd66+-8];
	ld.global.u32 	%r47, [%rd27];
	mad.lo.s32 	%r48, %r47, %r46, %r45;
	ld.global.u32 	%r49, [%rd66+-4];
	ld.global.u32 	%r50, [%rd28];
	mad.lo.s32 	%r51, %r50, %r49, %r48;
	ld.global.u32 	%r52, [%rd66];
	ld.global.u32 	%r53, [%rd29];
	mad.lo.s32 	%r54, %r53, %r52, %r51;
	ld.global.u32 	%r55, [%rd66+4];
	ld.global.u32 	%r56, [%rd30];
	mad.lo.s32 	%r57, %r56, %r55, %r54;
	ld.global.u32 	%r58, [%rd66+8];
	ld.global.u32 	%r59, [%rd31];
	mad.lo.s32 	%r60, %r59, %r58, %r57;
	ld.global.u32 	%r61, [%rd66+12];
	ld.global.u32 	%r62, [%rd32];
	mad.lo.s32 	%r104, %r62, %r61, %r60;
	add.s32 	%r93, %r93, 8;
	shl.b32 	%r63, %r29, 3;
	add.s32 	%r92, %r92, %r63;
	add.s64 	%rd66, %rd66, 32;
	setp.ne.s32 	%p3, %r93, 0;
	@%p3 bra 	$L__BB0_3;
$L__BB0_4:
	setp.eq.s32 	%p4, %r4, 0;
	@%p4 bra 	$L__BB0_12;
	and.b32  	%r16, %r29, 3;
	setp.lt.u32 	%p5, %r4, 4;
	@%p5 bra 	$L__BB0_7;
	add.s32 	%r65, %r100, %r3;
	mul.wide.u32 	%rd34, %r65, 4;
	add.s64 	%rd35, %rd2, %rd34;
	ld.global.u32 	%r66, [%rd35];
	mad.lo.s32 	%r67, %r100, %r29, %r2;
	mul.wide.s32 	%rd36, %r67, 4;
	add.s64 	%rd37, %rd1, %rd36;
	ld.global.u32 	%r68, [%rd37];
	mad.lo.s32 	%r69, %r68, %r66, %r104;
	cvt.u64.u32 	%rd38, %r3;
	cvt.u64.u32 	%rd39, %r100;
	add.s64 	%rd40, %rd39, %rd38;
	shl.b64 	%rd41, %rd40, 2;
	add.s64 	%rd42, %rd2, %rd41;
	ld.global.u32 	%r70, [%rd42+4];
	mul.wide.u32 	%rd43, %r29, 4;
	add.s64 	%rd44, %rd37, %rd43;
	ld.global.u32 	%r71, [%rd44];
	mad.lo.s32 	%r72, %r71, %r70, %r69;
	ld.global.u32 	%r73, [%rd42+8];
	add.s64 	%rd45, %rd44, %rd43;
	ld.global.u32 	%r74, [%rd45];
	mad.lo.s32 	%r75, %r74, %r73, %r72;
	ld.global.u32 	%r76, [%rd42+12];
	add.s64 	%rd46, %rd45, %rd43;
	ld.global.u32 	%r77, [%rd46];
	mad.lo.s32 	%r104, %r77, %r76, %r75;
	add.s32 	%r100, %r100, 4;
$L__BB0_7:
	setp.eq.s32 	%p6, %r16, 0;
	@%p6 bra 	$L__BB0_12;
	setp.eq.s32 	%p7, %r16, 1;
	@%p7 bra 	$L__BB0_10;
	add.s32 	%r79, %r100, %r3;
	mul.wide.u32 	%rd47, %r79, 4;
	add.s64 	%rd48, %rd2, %rd47;
	ld.global.u32 	%r80, [%rd48];
	mad.lo.s32 	%r81, %r100, %r29, %r2;
	mul.wide.s32 	%rd49, %r81, 4;
	add.s64 	%rd50, %rd1, %rd49;
	ld.global.u32 	%r82, [%rd50];
	mad.lo.s32 	%r83, %r82, %r80, %r104;
	cvt.u64.u32 	%rd51, %r3;
	cvt.u64.u32 	%rd52, %r100;
	add.s64 	%rd53, %rd52, %rd51;
	shl.b64 	%rd54, %rd53, 2;
	add.s64 	%rd55, %rd2, %rd54;
	ld.global.u32 	%r84, [%rd55+4];
	mul.wide.u32 	%rd56, %r29, 4;
	add.s64 	%rd57, %rd50, %rd56;
	ld.global.u32 	%r85, [%rd57];
	mad.lo.s32 	%r104, %r85, %r84, %r83;
	add.s32 	%r100, %r100, 2;
$L__BB0_10:
	and.b32  	%r86, %r29, 1;
	setp.eq.b32 	%p8, %r86, 1;
	not.pred 	%p9, %p8;
	@%p9 bra 	$L__BB0_12;
	add.s32 	%r87, %r100, %r3;
	mul.wide.u32 	%rd58, %r87, 4;
	add.s64 	%rd59, %rd2, %rd58;
	ld.global.u32 	%r88, [%rd59];
	mad.lo.s32 	%r89, %r100, %r29, %r2;
	mul.wide.s32 	%rd60, %r89, 4;
	add.s64 	%rd61, %rd1, %rd60;
	ld.global.u32 	%r90, [%rd61];
	mad.lo.s32 	%r104, %r90, %r88, %r104;
$L__BB0_12:
	ld.param.u64 	%rd65, [_Z8multiplyPiS_S_i_param_2];
	cvta.to.global.u64 	%rd62, %rd65;
	mad.lo.s32 	%r91, %r29, %r1, %r2;
	mul.wide.s32 	%rd63, %r91, 4;
	add.s64 	%rd64, %rd62, %rd63;
	st.global.u32 	[%rd64], %r104;
	ret;

}


// ===== COMPILED SASS (sm_100) =====

	.target	sm_100

	.elftype	@"ET_EXEC"


//--------------------- .note.nv.tkinfo           --------------------------
	.section	.note.nv.tkinfo,"",@"SHT_NOTE"
	.sectionflags	@"SHF_NOTE_NV_TKINFO"
	.tkinfo
        /*0018*/ 	.word	0x00000002
        /*0030*/ 	.string	""
        /*0030*/ 	.string	"ptxas"
        /*0030*/ 	.string	"Cuda compilation tools, release 13.0, V13.0.88"
        /*0030*/ 	.string	"Build cuda_13.0.r13.0/compiler.36424714_0"
        /*0030*/ 	.string	"-arch sm_100 -m 64 "



//--------------------- .note.nv.cuinfo           --------------------------
	.section	.note.nv.cuinfo,"",@"SHT_NOTE"
	.sectionflags	@"SHF_NOTE_NV_CUINFO"
        /*0018*/ 	.short	0x0002
        /*001a*/ 	.short	0x0064
        /*001c*/ 	.short	0x0082
	.zero		2


//--------------------- .nv.info                  --------------------------
	.section	.nv.info,"",@"SHT_CUDA_INFO"
	.align	4


	//----- nvinfo : EIATTR_REGCOUNT
	.align		4
        /*0000*/ 	.byte	0x04, 0x2f
        /*0002*/ 	.short	(.L_1 - .L_0)
	.align		4
.L_0:
        /*0004*/ 	.word	index@(_Z8multiplyPiS_S_i)
        /*0008*/ 	.word	0x0000001e


	//----- nvinfo : EIATTR_FRAME_SIZE
	.align		4
.L_1:
        /*000c*/ 	.byte	0x04, 0x11
        /*000e*/ 	.short	(.L_3 - .L_2)
	.align		4
.L_2:
        /*0010*/ 	.word	index@(_Z8multiplyPiS_S_i)
        /*0014*/ 	.word	0x00000000


	//----- nvinfo : EIATTR_MIN_STACK_SIZE
	.align		4
.L_3:
        /*0018*/ 	.byte	0x04, 0x12
        /*001a*/ 	.short	(.L_5 - .L_4)
	.align		4
.L_4:
        /*001c*/ 	.word	index@(_Z8multiplyPiS_S_i)
        /*0020*/ 	.word	0x00000000
.L_5:


//--------------------- .nv.compat                --------------------------
	.section	.nv.compat,"",@"SHT_CUDA_COMPAT_INFO"
	.align	4
        /*0000*/ 	.byte	0x02, 0x09, 0x00, 0x00, 0x02, 0x02, 0x01, 0x00, 0x02, 0x05, 0x05, 0x00, 0x03, 0x07, 0x01, 0x01
        /*0010*/ 	.byte	0x02, 0x03, 0x00, 0x00, 0x02, 0x06, 0x01, 0x00, 0x04, 0x0b, 0x08, 0x00, 0x09, 0x00, 0x00, 0x00
        /*0020*/ 	.byte	0x00, 0x00, 0x00, 0x00


//--------------------- .nv.info._Z8multiplyPiS_S_i --------------------------
	.section	.nv.info._Z8multiplyPiS_S_i,"",@"SHT_CUDA_INFO"
	.sectionflags	@""
	.align	4


	//----- nvinfo : EIATTR_CUDA_API_VERSION
	.align		4
        /*0000*/ 	.byte	0x04, 0x37
        /*0002*/ 	.short	(.L_7 - .L_6)
.L_6:
        /*0004*/ 	.word	0x00000082


	//----- nvinfo : EIATTR_KPARAM_INFO
	.align		4
.L_7:
        /*0008*/ 	.byte	0x04, 0x17
        /*000a*/ 	.short	(.L_9 - .L_8)
.L_8:
        /*000c*/ 	.word	0x00000000
        /*0010*/ 	.short	0x0003
        /*0012*/ 	.short	0x0018
        /*0014*/ 	.byte	0x00, 0xf0, 0x11, 0x00


	//----- nvinfo : EIATTR_KPARAM_INFO
	.align		4
.L_9:
        /*0018*/ 	.byte	0x04, 0x17
        /*001a*/ 	.short	(.L_11 - .L_10)
.L_10:
        /*001c*/ 	.word	0x00000000
        /*0020*/ 	.short	0x0002
        /*0022*/ 	.short	0x0010
        /*0024*/ 	.byte	0x00, 0xf5, 0x21, 0x00


	//----- nvinfo : EIATTR_KPARAM_INFO
	.align		4
.L_11:
        /*0028*/ 	.byte	0x04, 0x17
        /*002a*/ 	.short	(.L_13 - .L_12)
.L_12:
        /*002c*/ 	.word	0x00000000
        /*0030*/ 	.short	0x0001
        /*0032*/ 	.short	0x0008
        /*0034*/ 	.byte	0x00, 0xf5, 0x21, 0x00


	//----- nvinfo : EIATTR_KPARAM_INFO
	.align		4
.L_13:
        /*0038*/ 	.byte	0x04, 0x17
        /*003a*/ 	.short	(.L_15 - .L_14)
.L_14:
        /*003c*/ 	.word	0x00000000
        /*0040*/ 	.short	0x0000
        /*0042*/ 	.short	0x0000
        /*0044*/ 	.byte	0x00, 0xf5, 0x21, 0x00


	//----- nvinfo : EIATTR_SPARSE_MMA_MASK
	.align		4
.L_15:
        /*0048*/ 	.byte	0x03, 0x50
        /*004a*/ 	.short	0x0000


	//----- nvinfo : EIATTR_MAXREG_COUNT
	.align		4
        /*004c*/ 	.byte	0x03, 0x1b
        /*004e*/ 	.short	0x00ff


	//----- nvinfo : EIATTR_MERCURY_ISA_VERSION
	.align		4
        /*0050*/ 	.byte	0x03, 0x5f
        /*0052*/ 	.short	0x0101


	//----- nvinfo : EIATTR_VRC_CTA_INIT_COUNT
	.align		4
        /*0054*/ 	.byte	0x02, 0x4a
	.zero		1
	.zero		1


	//----- nvinfo : EIATTR_EXIT_INSTR_OFFSETS
	.align		4
        /*0058*/ 	.byte	0x04, 0x1c
        /*005a*/ 	.short	(.L_17 - .L_16)


	//   ....[0]....
.L_16:
        /*005c*/ 	.word	0x00000ab0


	//----- nvinfo : EIATTR_CBANK_PARAM_SIZE
	.align		4
.L_17:
        /*0060*/ 	.byte	0x03, 0x19
        /*0062*/ 	.short	0x001c


	//----- nvinfo : EIATTR_PARAM_CBANK
	.align		4
        /*0064*/ 	.byte	0x04, 0x0a
        /*0066*/ 	.short	(.L_19 - .L_18)
	.align		4
.L_18:
        /*0068*/ 	.word	index@(.nv.constant0._Z8multiplyPiS_S_i)
        /*006c*/ 	.short	0x0380
        /*006e*/ 	.short	0x001c


	//----- nvinfo : EIATTR_SW_WAR
	.align		4
.L_19:
        /*0070*/ 	.byte	0x04, 0x36
        /*0072*/ 	.short	(.L_21 - .L_20)
.L_20:
        /*0074*/ 	.word	0x00000008
.L_21:


//--------------------- .nv.callgraph             --------------------------
	.section	.nv.callgraph,"",@"SHT_CUDA_CALLGRAPH"
	.align	4
	.sectionentsize	8
	.align		4
        /*0000*/ 	.word	0x00000000
	.align		4
        /*0004*/ 	.word	0xffffffff
	.align		4
        /*0008*/ 	.word	0x00000000
	.align		4
        /*000c*/ 	.word	0xfffffffe
	.align		4
        /*0010*/ 	.word	0x00000000
	.align		4
        /*0014*/ 	.word	0xfffffffd
	.align		4
        /*0018*/ 	.word	0x00000000
	.align		4
        /*001c*/ 	.word	0xfffffffc


//--------------------- .text._Z8multiplyPiS_S_i  --------------------------
	.section	.text._Z8multiplyPiS_S_i,"ax",@progbits
	.align	128
        .global         _Z8multiplyPiS_S_i
        .type           _Z8multiplyPiS_S_i,@function
        .size           _Z8multiplyPiS_S_i,(.L_x_5 - _Z8multiplyPiS_S_i)
        .other          _Z8multiplyPiS_S_i,@"STO_CUDA_ENTRY STV_DEFAULT"
_Z8multiplyPiS_S_i:
.text._Z8multiplyPiS_S_i:
[----:B------:R-:W-:Y:S01]  /*0000*/  LDC R1, c[0x0][0x37c] ;  /* 0x0000df00ff017b82 */ /* 0x000fe20000000800 */
[----:B------:R-:W0:Y:S01]  /*0010*/  S2R R3, SR_TID.Y ;  /* 0x0000000000037919 */ /* 0x000e220000002200 */
[----:B------:R-:W1:Y:S06]  /*0020*/  LDCU UR18, c[0x0][0x398] ;  /* 0x00007300ff1277ac */ /* 0x000e6c0008000800 */
[----:B------:R-:W0:Y:S01]  /*0030*/  LDC R0, c[0x0][0x364] ;  /* 0x0000d900ff007b82 */ /* 0x000e220000000800 */
[----:B------:R-:W-:Y:S01]  /*0040*/  HFMA2 R12, -RZ, RZ, 0, 0 ;  /* 0x00000000ff0c7431 */ /* 0x000fe200000001ff */
[----:B------:R-:W2:Y:S01]  /*0050*/  S2R R2, SR_TID.X ;  /* 0x0000000000027919 */ /* 0x000ea20000002100 */
[----:B------:R-:W3:Y:S05]  /*0060*/  LDCU.64 UR16, c[0x0][0x358] ;  /* 0x00006b00ff1077ac */ /* 0x000eea0008000a00 */
[----:B------:R-:W0:Y:S08]  /*0070*/  S2UR UR4, SR_CTAID.Y ;  /* 0x00000000000479c3 */ /* 0x000e300000002600 */
[----:B------:R-:W2:Y:S01]  /*0080*/  S2UR UR5, SR_CTAID.X ;  /* 0x00000000000579c3 */ /* 0x000ea20000002500 */
[----:B-1----:R-:W-:-:S07]  /*0090*/  UISETP.GE.AND UP0, UPT, UR18, 0x1, UPT ;  /* 0x000000011200788c */ /* 0x002fce000bf06270 */
[----:B------:R-:W2:Y:S01]  /*00a0*/  LDC R13, c[0x0][0x360] ;  /* 0x0000d800ff0d7b82 */ /* 0x000ea20000000800 */
[----:B0-----:R-:W-:Y:S02]  /*00b0*/  IMAD R0, R0, UR4, R3 ;  /* 0x0000000400007c24 */ /* 0x001fe4000f8e0203 */
[----:B--2---:R-:W-:Y:S01]  /*00c0*/  IMAD R13, R13, UR5, R2 ;  /* 0x000000050d0d7c24 */ /* 0x004fe2000f8e0202 */
[----:B---3--:R-:W-:Y:S06]  /*00d0*/  BRA.U !UP0, `(.L_x_0) ;  /* 0x0000000908647547 */ /* 0x008fec000b800000 */
[----:B------:R-:W-:Y:S02]  /*00e0*/  UISETP.GE.U32.AND UP1, UPT, UR18, 0x8, UPT ;  /* 0x000000081200788c */ /* 0x000fe4000bf26070 */
[----:B------:R-:W-:Y:S01]  /*00f0*/  IMAD R5, R0, UR18, RZ ;  /* 0x0000001200057c24 */ /* 0x000fe2000f8e02ff */
[----:B------:R-:W-:Y:S01]  /*0100*/  ULOP3.LUT UR19, UR18, 0x7, URZ, 0xc0, !UPT ;  /* 0x0000000712137892 */ /* 0x000fe2000f8ec0ff */
[----:B------:R-:W-:Y:S01]  /*0110*/  MOV R12, RZ ;  /* 0x000000ff000c7202 */ /* 0x000fe20000000f00 */
[----:B------:R-:W-:Y:S02]  /*0120*/  UMOV UR4, URZ ;  /* 0x000000ff00047c82 */ /* 0x000fe40008000000 */
[----:B------:R-:W-:Y:S02]  /*0130*/  UISETP.NE.AND UP0, UPT, UR19, URZ, UPT ;  /* 0x000000ff1300728c */ /* 0x000fe4000bf05270 */
[----:B------:R-:W-:Y:S09]  /*0140*/  BRA.U !UP1, `(.L_x_1) ;  /* 0x0000000509087547 */ /* 0x000ff2000b800000 */
[----:B------:R-:W0:Y:S01]  /*0150*/  LDCU.128 UR20, c[0x0][0x380] ;  /* 0x00007000ff1477ac */ /* 0x000e220008000c00 */
[----:B------:R-:W-:Y:S02]  /*0160*/  MOV R12, RZ ;  /* 0x000000ff000c7202 */ /* 0x000fe40000000f00 */
[----:B------:R-:W-:Y:S01]  /*0170*/  MOV R14, R13 ;  /* 0x0000000d000e7202 */ /* 0x000fe20000000f00 */
[----:B------:R-:W-:-:S04]  /*0180*/  ULOP3.LUT UR4, UR18, 0x7ffffff8, URZ, 0xc0, !UPT ;  /* 0x7ffffff812047892 */ /* 0x000fc8000f8ec0ff */
[----:B------:R-:W-:Y:S01]  /*0190*/  UIADD3 UR5, UPT, UPT, -UR4, URZ, URZ ;  /* 0x000000ff04057290 */ /* 0x000fe2000fffe1ff */
[----:B0-----:R-:W-:Y:S01]  /*01a0*/  MOV R2, UR20 ;  /* 0x0000001400027c02 */ /* 0x001fe20008000f00 */
[----:B------:R-:W-:Y:S01]  /*01b0*/  UIMAD.WIDE.U32 UR6, UR18, 0xc, UR22 ;  /* 0x0000000c120678a5 */ /* 0x000fe2000f8e0016 */
[----:B------:R-:W-:Y:S01]  /*01c0*/  MOV R3, UR21 ;  /* 0x0000001500037c02 */ /* 0x000fe20008000f00 */
[----:B------:R-:W-:Y:S02]  /*01d0*/  UIMAD.WIDE.U32 UR8, UR18, 0x10, UR22 ;  /* 0x00000010120878a5 */ /* 0x000fe4000f8e0016 */
[----:B------:R-:W-:Y:S01]  /*01e0*/  UIMAD.WIDE.U32 UR10, UR18, 0x14, UR22 ;  /* 0x00000014120a78a5 */ /* 0x000fe2000f8e0016 */
[----:B------:R-:W-:Y:S01]  /*01f0*/  IMAD.WIDE.U32 R2, R5, 0x4, R2 ;  /* 0x0000000405027825 */ /* 0x000fe200078e0002 */
[----:B------:R-:W-:Y:S02]  /*0200*/  UIMAD.WIDE.U32 UR12, UR18, 0x18, UR22 ;  /* 0x00000018120c78a5 */ /* 0x000fe4000f8e0016 */
[----:B------:R-:W-:Y:S01]  /*0210*/  UIMAD.WIDE.U32 UR14, UR18, 0x1c, UR22 ;  /* 0x0000001c120e78a5 */ /* 0x000fe2000f8e0016 */
[----:B------:R-:W-:-:S04]  /*0220*/  IADD3 R2, P0, PT, R2, 0x10, RZ ;  /* 0x0000001002027810 */ /* 0x000fc80007f1e0ff */
[----:B------:R-:W-:-:S09]  /*0230*/  IADD3.X R3, PT, PT, RZ, R3, RZ, P0, !PT ;  /* 0x00000003ff037210 */ /* 0x000fd200007fe4ff */
.L_x_2:
[----:B------:R-:W-:Y:S01]  /*0240*/  HFMA2 R23, -RZ, RZ, 0, 2.384185791015625e-07 ;  /* 0x00000004ff177431 */ /* 0x000fe200000001ff */
[----:B------:R-:W-:Y:S01]  /*0250*/  UIMAD.WIDE.U32 UR24, UR18, 0x4, UR22 ;  /* 0x00000004121878a5 */ /* 0x000fe2000f8e0016 */
[----:B------:R-:W2:Y:S01]  /*0260*/  LDG.E R21, desc[UR16][R2.64+-0x10] ;  /* 0xfffff01002157981 */ /* 0x000ea2000c1e1900 */
[----:B------:R-:W-:Y:S01]  /*0270*/  UIMAD.WIDE.U32 UR20, UR18, 0x8, UR22 ;  /* 0x00000008121478a5 */ /* 0x000fe2000f8e0016 */
[----:B------:R-:W-:Y:S02]  /*0280*/  IMAD.MOV.U32 R11, RZ, RZ, 0x4 ;  /* 0x00000004ff0b7424 */ /* 0x000fe400078e00ff */
[----:B------:R-:W-:Y:S01]  /*0290*/  HFMA2 R7, -RZ, RZ, 0, 2.384185791015625e-07 ;  /* 0x00000004ff077431 */ /* 0x000fe200000001ff */
[----:B------:R-:W3:Y:S01]  /*02a0*/  LDG.E R19, desc[UR16][R2.64+-0xc] ;  /* 0xfffff41002137981 */ /* 0x000ee2000c1e1900 */
[----:B------:R-:W-:Y:S02]  /*02b0*/  MOV R8, UR24 ;  /* 0x0000001800087c02 */ /* 0x000fe40008000f00 */
[----:B------:R-:W-:Y:S01]  /*02c0*/  MOV R9, UR25 ;  /* 0x0000001900097c02 */ /* 0x000fe20008000f00 */
[C---:B------:R-:W-:Y:S01]  /*02d0*/  IMAD.WIDE R22, R14.reuse, R23, UR22 ;  /* 0x000000160e167e25 */ /* 0x040fe2000f8e0217 */
[----:B------:R-:W-:Y:S01]  /*02e0*/  MOV R24, UR20 ;  /* 0x0000001400187c02 */ /* 0x000fe20008000f00 */
[----:B------:R-:W4:Y:S01]  /*02f0*/  LDG.E R17, desc[UR16][R2.64+-0x8] ;  /* 0xfffff81002117981 */ /* 0x000f22000c1e1900 */
[----:B------:R-:W-:Y:S01]  /*0300*/  MOV R25, UR21 ;  /* 0x0000001500197c02 */ /* 0x000fe20008000f00 */
[----:B------:R-:W-:-:S02]  /*0310*/  IMAD.WIDE R8, R14, 0x4, R8 ;  /* 0x000000040e087825 */ /* 0x000fc400078e0208 */
[----:B------:R-:W2:Y:S02]  /*0320*/  LDG.E R22, desc[UR16][R22.64] ;  /* 0x0000001016167981 */ /* 0x000ea4000c1e1900 */
[C---:B------:R-:W-:Y:S01]  /*0330*/  IMAD.WIDE R24, R14.reuse, 0x4, R24 ;  /* 0x000000040e187825 */ /* 0x040fe200078e0218 */
[----:B------:R-:W-:Y:S01]  /*0340*/  MOV R5, 0x4 ;  /* 0x0000000400057802 */ /* 0x000fe20000000f00 */
[----:B------:R0:W3:Y:S02]  /*0350*/  LDG.E R20, desc[UR16][R8.64] ;  /* 0x0000001008147981 */ /* 0x0000e4000c1e1900 */
[C---:B------:R-:W-:Y:S02]  /*0360*/  IMAD.WIDE R10, R14.reuse, R11, UR6 ;  /* 0x000000060e0a7e25 */ /* 0x040fe4000f8e020b */
[----:B------:R-:W4:Y:S02]  /*0370*/  LDG.E R18, desc[UR16][R24.64] ;  /* 0x0000001018127981 */ /* 0x000f24000c1e1900 */
[----:B------:R-:W-:-:S04]  /*0380*/  IMAD.WIDE R4, R14, R5, UR8 ;  /* 0x000000080e047e25 */ /* 0x000fc8000f8e0205 */
[----:B------:R-:W-:Y:S01]  /*0390*/  HFMA2 R27, -RZ, RZ, 0, 2.384185791015625e-07 ;  /* 0x00000004ff1b7431 */ /* 0x000fe200000001ff */
[----:B------:R1:W5:Y:S01]  /*03a0*/  LDG.E R16, desc[UR16][R10.64] ;  /* 0x000000100a107981 */ /* 0x000362000c1e1900 */
[----:B0-----:R-:W-:-:S03]  /*03b0*/  MOV R9, 0x4 ;  /* 0x0000000400097802 */ /* 0x001fc60000000f00 */
[----:B------:R-:W5:Y:S01]  /*03c0*/  LDG.E R15, desc[UR16][R2.64+-0x4] ;  /* 0xfffffc10020f7981 */ /* 0x000f62000c1e1900 */
[----:B------:R-:W-:-:S03]  /*03d0*/  IMAD.WIDE R6, R14, R7, UR10 ;  /* 0x0000000a0e067e25 */ /* 0x000fc6000f8e0207 */
[----:B------:R0:W5:Y:S01]  /*03e0*/  LDG.E R4, desc[UR16][R4.64] ;  /* 0x0000001004047981 */ /* 0x000162000c1e1900 */
[----:B------:R-:W-:-:S03]  /*03f0*/  IMAD.WIDE R8, R14, R9, UR12 ;  /* 0x0000000c0e087e25 */ /* 0x000fc6000f8e0209 */
[----:B------:R-:W5:Y:S01]  /*0400*/  LDG.E R23, desc[UR16][R2.64] ;  /* 0x0000001002177981 */ /* 0x000f62000c1e1900 */
[----:B-1----:R-:W-:-:S03]  /*0410*/  IMAD.WIDE R10, R14, R27, UR14 ;  /* 0x0000000e0e0a7e25 */ /* 0x002fc6000f8e021b */
[----:B------:R-:W5:Y:S04]  /*0420*/  LDG.E R7, desc[UR16][R6.64] ;  /* 0x0000001006077981 */ /* 0x000f68000c1e1900 */
[----:B------:R-:W5:Y:S04]  /*0430*/  LDG.E R24, desc[UR16][R2.64+0x4] ;  /* 0x0000041002187981 */ /* 0x000f68000c1e1900 */
[----:B------:R-:W5:Y:S04]  /*0440*/  LDG.E R8, desc[UR16][R8.64] ;  /* 0x0000001008087981 */ /* 0x000f68000c1e1900 */
[----:B------:R-:W5:Y:S04]  /*0450*/  LDG.E R25, desc[UR16][R2.64+0x8] ;  /* 0x0000081002197981 */ /* 0x000f68000c1e1900 */
[----:B------:R-:W5:Y:S04]  /*0460*/  LDG.E R10, desc[UR16][R10.64] ;  /* 0x000000100a0a7981 */ /* 0x000f68000c1e1900 */
[----:B------:R1:W5:Y:S01]  /*0470*/  LDG.E R27, desc[UR16][R2.64+0xc] ;  /* 0x00000c10021b7981 */ /* 0x000362000c1e1900 */
[----:B------:R-:W-:-:S04]  /*0480*/  UIADD3 UR5, UPT, UPT, UR5, 0x8, URZ ;  /* 0x0000000805057890 */ /* 0x000fc8000fffe0ff */
[----:B------:R-:W-:Y:S01]  /*0490*/  UISETP.NE.AND UP1, UPT, UR5, URZ, UPT ;  /* 0x000000ff0500728c */ /* 0x000fe2000bf25270 */
[----:B0-----:R-:W-:Y:S02]  /*04a0*/  MOV R5, UR18 ;  /* 0x0000001200057c02 */ /* 0x001fe40008000f00 */
[----:B-1----:R-:W-:Y:S02]  /*04b0*/  IADD3 R2, P0, PT, R2, 0x20, RZ ;  /* 0x0000002002027810 */ /* 0x002fe40007f1e0ff */
[----:B------:R-:W-:Y:S02]  /*04c0*/  LEA R14, R5, R14, 0x3 ;  /* 0x0000000e050e7211 */ /* 0x000fe400078e18ff */
[----:B------:R-:W-:Y:S01]  /*04d0*/  IADD3.X R3, PT, PT, RZ, R3, RZ, P0, !PT ;  /* 0x00000003ff037210 */ /* 0x000fe200007fe4ff */
[----:B--2---:R-:W-:-:S04]  /*04e0*/  IMAD R21, R21, R22, R12 ;  /* 0x0000001615157224 */ /* 0x004fc800078e020c */
[----:B---3--:R-:W-:-:S04]  /*04f0*/  IMAD R19, R19, R20, R21 ;  /* 0x0000001413137224 */ /* 0x008fc800078e0215 */
[----:B----4-:R-:W-:-:S04]  /*0500*/  IMAD R17, R17, R18, R19 ;  /* 0x0000001211117224 */ /* 0x010fc800078e0213 */
[----:B-----5:R-:W-:-:S04]  /*0510*/  IMAD R15, R15, R16, R17 ;  /* 0x000000100f0f7224 */ /* 0x020fc800078e0211 */
[----:B------:R-:W-:-:S04]  /*0520*/  IMAD R4, R23, R4, R15 ;  /* 0x0000000417047224 */ /* 0x000fc800078e020f */
[----:B------:R-:W-:-:S04]  /*0530*/  IMAD R4, R24, R7, R4 ;  /* 0x0000000718047224 */ /* 0x000fc800078e0204 */
[----:B------:R-:W-:-:S04]  /*0540*/  IMAD R4, R25, R8, R4 ;  /* 0x0000000819047224 */ /* 0x000fc800078e0204 */
[----:B------:R-:W-:Y:S01]  /*0550*/  IMAD R12, R27, R10, R4 ;  /* 0x0000000a1b0c7224 */ /* 0x000fe200078e0204 */
[----:B------:R-:W-:Y:S06]  /*0560*/  BRA.U UP1, `(.L_x_2) ;  /* 0xfffffffd01347547 */ /* 0x000fec000b83ffff */
.L_x_1:
[----:B------:R-:W-:Y:S05]  /*0570*/  BRA.U !UP0, `(.L_x_0) ;  /* 0x00000005083c7547 */ /* 0x000fea000b800000 */
[----:B------:R-:W-:Y:S01]  /*0580*/  UISETP.GE.U32.AND UP0, UPT, UR19, 0x4, UPT ;  /* 0x000000041300788c */ /* 0x000fe2000bf06070 */
[----:B------:R-:W-:Y:S01]  /*0590*/  IMAD R2, R0, UR18, RZ ;  /* 0x0000001200027c24 */ /* 0x000fe2000f8e02ff */
[----:B------:R-:W-:-:S04]  /*05a0*/  ULOP3.LUT UR5, UR18, 0x3, URZ, 0xc0, !UPT ;  /* 0x0000000312057892 */ /* 0x000fc8000f8ec0ff */
[----:B------:R-:W-:-:S03]  /*05b0*/  UISETP.NE.AND UP1, UPT, UR5, URZ, UPT ;  /* 0x000000ff0500728c */ /* 0x000fc6000bf25270 */
[----:B------:R-:W-:Y:S08]  /*05c0*/  BRA.U !UP0, `(.L_x_3) ;  /* 0x00000001087c7547 */ /* 0x000ff0000b800000 */
[----:B------:R-:W0:Y:S01]  /*05d0*/  LDC.64 R6, c[0x0][0x388] ;  /* 0x0000e200ff067b82 */ /* 0x000e220000000a00 */
[----:B------:R-:W1:Y:S01]  /*05e0*/  LDCU.64 UR6, c[0x0][0x380] ;  /* 0x00007000ff0677ac */ /* 0x000e620008000a00 */
[----:B------:R-:W-:Y:S01]  /*05f0*/  MOV R4, UR4 ;  /* 0x0000000400047c02 */ /* 0x000fe20008000f00 */
[C---:B------:R-:W-:Y:S01]  /*0600*/  VIADD R3, R2.reuse, UR4 ;  /* 0x0000000402037c36 */ /* 0x040fe20008000000 */
[----:B------:R-:W-:Y:S02]  /*0610*/  MOV R11, UR18 ;  /* 0x00000012000b7c02 */ /* 0x000fe40008000f00 */
[----:B------:R-:W-:Y:S01]  /*0620*/  IADD3 R14, P0, PT, R2, UR4, RZ ;  /* 0x00000004020e7c10 */ /* 0x000fe2000ff1e0ff */
[----:B------:R-:W-:Y:S01]  /*0630*/  IMAD R5, R4, UR18, R13 ;  /* 0x0000001204057c24 */ /* 0x000fe2000f8e020d */
[----:B------:R-:W2:Y:S01]  /*0640*/  LDC.64 R8, c[0x0][0x380] ;  /* 0x0000e000ff087b82 */ /* 0x000ea20000000a00 */
[----:B------:R-:W-:Y:S02]  /*0650*/  MOV R15, UR18 ;  /* 0x00000012000f7c02 */ /* 0x000fe40008000f00 */
[----:B------:R-:W-:Y:S01]  /*0660*/  MOV R17, UR18 ;  /* 0x0000001200117c02 */ /* 0x000fe20008000f00 */
[----:B0-----:R-:W-:-:S04]  /*0670*/  IMAD.WIDE R6, R5, 0x4, R6 ;  /* 0x0000000405067825 */ /* 0x001fc800078e0206 */
[----:B------:R-:W-:Y:S02]  /*0680*/  IMAD.WIDE.U32 R10, R11, 0x4, R6 ;  /* 0x000000040b0a7825 */ /* 0x000fe400078e0006 */
[----:B------:R-:W3:Y:S02]  /*0690*/  LDG.E R6, desc[UR16][R6.64] ;  /* 0x0000001006067981 */ /* 0x000ee4000c1e1900 */
[----:B--2---:R-:W-:Y:S01]  /*06a0*/  IMAD.WIDE.U32 R8, R3, 0x4, R8 ;  /* 0x0000000403087825 */ /* 0x004fe200078e0008 */
[----:B------:R-:W-:Y:S02]  /*06b0*/  IADD3.X R3, PT, PT, RZ, RZ, RZ, P0, !PT ;  /* 0x000000ffff037210 */ /* 0x000fe400007fe4ff */
[----:B-1----:R-:W-:-:S03]  /*06c0*/  LEA R4, P0, R14, UR6, 0x2 ;  /* 0x000000060e047c11 */ /* 0x002fc6000f8010ff */
[----:B------:R-:W3:Y:S01]  /*06d0*/  LDG.E R9, desc[UR16][R8.64] ;  /* 0x0000001008097981 */ /* 0x000ee2000c1e1900 */
[----:B------:R-:W-:Y:S01]  /*06e0*/  LEA.HI.X R5, R14, UR7, R3, 0x2, P0 ;  /* 0x000000070e057c11 */ /* 0x000fe200080f1403 */
[----:B------:R-:W-:Y:S02]  /*06f0*/  IMAD.WIDE.U32 R14, R15, 0x4, R10 ;  /* 0x000000040f0e7825 */ /* 0x000fe400078e000a */
[----:B------:R-:W2:Y:S04]  /*0700*/  LDG.E R3, desc[UR16][R10.64] ;  /* 0x000000100a037981 */ /* 0x000ea8000c1e1900 */
[----:B------:R-:W2:Y:S01]  /*0710*/  LDG.E R18, desc[UR16][R4.64+0x4] ;  /* 0x0000041004127981 */ /* 0x000ea2000c1e1900 */
[----:B------:R-:W-:-:S03]  /*0720*/  IMAD.WIDE.U32 R16, R17, 0x4, R14 ;  /* 0x0000000411107825 */ /* 0x000fc600078e000e */
[----:B------:R-:W4:Y:S04]  /*0730*/  LDG.E R19, desc[UR16][R14.64] ;  /* 0x000000100e137981 */ /* 0x000f28000c1e1900 */
[----:B------:R-:W4:Y:S04]  /*0740*/  LDG.E R20, desc[UR16][R4.64+0x8] ;  /* 0x0000081004147981 */ /* 0x000f28000c1e1900 */
[----:B------:R-:W5:Y:S04]  /*0750*/  LDG.E R22, desc[UR16][R4.64+0xc] ;  /* 0x00000c1004167981 */ /* 0x000f68000c1e1900 */
[----:B------:R-:W5:Y:S01]  /*0760*/  LDG.E R16, desc[UR16][R16.64] ;  /* 0x0000001010107981 */ /* 0x000f62000c1e1900 */
[----:B------:R-:W-:Y:S01]  /*0770*/  UIADD3 UR4, UPT, UPT, UR4, 0x4, URZ ;  /* 0x0000000404047890 */ /* 0x000fe2000fffe0ff */
[----:B---3--:R-:W-:-:S04]  /*0780*/  IMAD R9, R9, R6, R12 ;  /* 0x0000000609097224 */ /* 0x008fc800078e020c */
[----:B--2---:R-:W-:-:S04]  /*0790*/  IMAD R3, R18, R3, R9 ;  /* 0x0000000312037224 */ /* 0x004fc800078e0209 */
[----:B----4-:R-:W-:-:S04]  /*07a0*/  IMAD R3, R20, R19, R3 ;  /* 0x0000001314037224 */ /* 0x010fc800078e0203 */
[----:B-----5:R-:W-:-:S07]  /*07b0*/  IMAD R12, R22, R16, R3 ;  /* 0x00000010160c7224 */ /* 0x020fce00078e0203 */
.L_x_3:
[----:B------:R-:W-:Y:S05]  /*07c0*/  BRA.U !UP1, `(.L_x_0) ;  /* 0x0000000109a87547 */ /* 0x000fea000b800000 */
[----:B------:R-:W-:Y:S01]  /*07d0*/  UISETP.NE.AND UP0, UPT, UR5, 0x1, UPT ;  /* 0x000000010500788c */ /* 0x000fe2000bf05270 */
[----:B------:R-:W-:Y:S01]  /*07e0*/  MOV R4, UR4 ;  /* 0x0000000400047c02 */ /* 0x000fe20008000f00 */
[----:B------:R-:W-:Y:S02]  /*07f0*/  ULOP3.LUT UR5, UR18, 0x1, URZ, 0xc0, !UPT ;  /* 0x0000000112057892 */ /* 0x000fe4000f8ec0ff */
[----:B------:R-:W-:Y:S02]  /*0800*/  MOV R17, UR18 ;  /* 0x0000001200117c02 */ /* 0x000fe40008000f00 */
[----:B------:R-:W-:Y:S01]  /*0810*/  UISETP.NE.U32.AND UP1, UPT, UR5, 0x1, UPT ;  /* 0x000000010500788c */ /* 0x000fe2000bf25070 */
[----:B------:R-:W-:-:S04]  /*0820*/  PLOP3.LUT P1, PT, PT, PT, UP0, 0x80, 0x8 ;  /* 0x000000000008781c */ /* 0x000fc80003f2f008 */
[----:B------:R-:W0:Y:S01]  /*0830*/  @UP0 LDCU.128 UR8, c[0x0][0x380] ;  /* 0x00007000ff0807ac */ /* 0x000e220008000c00 */
[----:B------:R-:W-:Y:S01]  /*0840*/  PLOP3.LUT P0, PT, PT, PT, UP1, 0x80, 0x8 ;  /* 0x000000000008781c */ /* 0x000fe20003f0f018 */
[----:B------:R-:W1:Y:S04]  /*0850*/  @UP0 LDCU.64 UR6, c[0x0][0x380] ;  /* 0x00007000ff0607ac */ /* 0x000e680008000a00 */
[----:B------:R-:W2:Y:S03]  /*0860*/  @!UP1 LDCU.128 UR12, c[0x0][0x380] ;  /* 0x00007000ff0c97ac */ /* 0x000ea60008000c00 */
[C---:B------:R-:W-:Y:S02]  /*0870*/  @P1 IADD3 R3, PT, PT, R2.reuse, UR4, RZ ;  /* 0x0000000402031c10 */ /* 0x040fe4000fffe0ff */
[----:B------:R-:W-:Y:S01]  /*0880*/  @P1 IADD3 R5, P2, PT, R2, UR4, RZ ;  /* 0x0000000402051c10 */ /* 0x000fe2000ff5e0ff */
[----:B------:R-:W-:-:S03]  /*0890*/  @UP0 UIADD3 UR4, UPT, UPT, UR4, 0x2, URZ ;  /* 0x0000000204040890 */ /* 0x000fc6000fffe0ff */
[----:B------:R-:W-:Y:S02]  /*08a0*/  @P1 IADD3.X R8, PT, PT, RZ, RZ, RZ, P2, !PT ;  /* 0x000000ffff081210 */ /* 0x000fe400017fe4ff */
[----:B0-----:R-:W-:Y:S01]  /*08b0*/  MOV R14, UR8 ;  /* 0x00000008000e7c02 */ /* 0x001fe20008000f00 */
[----:B------:R-:W-:Y:S01]  /*08c0*/  IMAD.U32 R6, RZ, RZ, UR10 ;  /* 0x0000000aff067e24 */ /* 0x000fe2000f8e00ff */
[----:B------:R-:W-:Y:S02]  /*08d0*/  MOV R15, UR9 ;  /* 0x00000009000f7c02 */ /* 0x000fe40008000f00 */
[----:B------:R-:W-:Y:S01]  /*08e0*/  MOV R7, UR11 ;  /* 0x0000000b00077c02 */ /* 0x000fe20008000f00 */
[----:B------:R-:W-:-:S04]  /*08f0*/  @P1 IMAD.WIDE.U32 R14, R3, 0x4, R14 ;  /* 0x00000004030e1825 */ /* 0x000fc800078e000e */
[----:B------:R-:W-:Y:S01]  /*0900*/  @P1 IMAD R3, R4, UR18, R13 ;  /* 0x0000001204031c24 */ /* 0x000fe2000f8e020d */
[----:B-1----:R-:W-:Y:S02]  /*0910*/  @P1 LEA R4, P2, R5, UR6, 0x2 ;  /* 0x0000000605041c11 */ /* 0x002fe4000f8410ff */
[----:B------:R-:W-:Y:S01]  /*0920*/  MOV R18, UR4 ;  /* 0x0000000400127c02 */ /* 0x000fe20008000f00 */
[----:B------:R-:W-:Y:S01]  /*0930*/  @P1 IMAD.WIDE R6, R3, 0x4, R6 ;  /* 0x0000000403061825 */ /* 0x000fe200078e0206 */
[----:B------:R-:W-:Y:S01]  /*0940*/  @P1 LEA.HI.X R5, R5, UR7, R8, 0x2, P2 ;  /* 0x0000000705051c11 */ /* 0x000fe200090f1408 */
[----:B------:R-:W3:Y:S01]  /*0950*/  @P1 LDG.E R3, desc[UR16][R14.64] ;  /* 0x000000100e031981 */ /* 0x000ee2000c1e1900 */
[----:B--2---:R-:W-:Y:S01]  /*0960*/  MOV R8, UR12 ;  /* 0x0000000c00087c02 */ /* 0x004fe20008000f00 */
[----:B------:R-:W-:Y:S01]  /*0970*/  @!P0 IMAD R21, R18, UR18, R13 ;  /* 0x0000001212158c24 */ /* 0x000fe2000f8e020d */
[----:B------:R-:W-:Y:S01]  /*0980*/  MOV R9, UR13 ;  /* 0x0000000d00097c02 */ /* 0x000fe20008000f00 */
[----:B------:R-:W-:Y:S01]  /*0990*/  @P1 IMAD.WIDE.U32 R16, R17, 0x4, R6 ;  /* 0x0000000411101825 */ /* 0x000fe200078e0006 */
[----:B------:R-:W-:Y:S01]  /*09a0*/  @!P0 IADD3 R19, PT, PT, R2, UR4, RZ ;  /* 0x0000000402138c10 */ /* 0x000fe2000fffe0ff */
[----:B------:R-:W3:Y:S01]  /*09b0*/  @P1 LDG.E R6, desc[UR16][R6.64] ;  /* 0x0000001006061981 */ /* 0x000ee2000c1e1900 */
[----:B------:R-:W-:-:S02]  /*09c0*/  MOV R10, UR14 ;  /* 0x0000000e000a7c02 */ /* 0x000fc40008000f00 */
[----:B------:R-:W-:Y:S01]  /*09d0*/  MOV R11, UR15 ;  /* 0x0000000f000b7c02 */ /* 0x000fe20008000f00 */
[----:B------:R-:W-:Y:S01]  /*09e0*/  @!P0 IMAD.WIDE.U32 R8, R19, 0x4, R8 ;  /* 0x0000000413088825 */ /* 0x000fe200078e0008 */
[----:B------:R-:W2:Y:S03]  /*09f0*/  @P1 LDG.E R16, desc[UR16][R16.64] ;  /* 0x0000001010101981 */ /* 0x000ea6000c1e1900 */
[----:B------:R-:W-:Y:S01]  /*0a00*/  @!P0 IMAD.WIDE R10, R21, 0x4, R10 ;  /* 0x00000004150a8825 */ /* 0x000fe200078e020a */
[----:B------:R-:W2:Y:S04]  /*0a10*/  @P1 LDG.E R4, desc[UR16][R4.64+0x4] ;  /* 0x0000041004041981 */ /* 0x000ea8000c1e1900 */
[----:B------:R-:W4:Y:S04]  /*0a20*/  @!P0 LDG.E R9, desc[UR16][R8.64] ;  /* 0x0000001008098981 */ /* 0x000f28000c1e1900 */
[----:B------:R-:W4:Y:S01]  /*0a30*/  @!P0 LDG.E R10, desc[UR16][R10.64] ;  /* 0x000000100a0a8981 */ /* 0x000f22000c1e1900 */
[----:B---3--:R-:W-:-:S04]  /*0a40*/  @P1 IMAD R3, R3, R6, R12 ;  /* 0x0000000603031224 */ /* 0x008fc800078e020c */
[----:B--2---:R-:W-:-:S04]  /*0a50*/  @P1 IMAD R12, R4, R16, R3 ;  /* 0x00000010040c1224 */ /* 0x004fc800078e0203 */
[----:B----4-:R-:W-:-:S07]  /*0a60*/  @!P0 IMAD R12, R9, R10, R12 ;  /* 0x0000000a090c8224 */ /* 0x010fce00078e020c */
.L_x_0:
[----:B------:R-:W0:Y:S01]  /*0a70*/  LDC.64 R2, c[0x0][0x390] ;  /* 0x0000e400ff027b82 */ /* 0x000e220000000a00 */
[----:B------:R-:W-:-:S04]  /*0a80*/  IMAD R13, R0, UR18, R13 ;  /* 0x00000012000d7c24 */ /* 0x000fc8000f8e020d */
[----:B0-----:R-:W-:-:S05]  /*0a90*/  IMAD.WIDE R2, R13, 0x4, R2 ;  /* 0x000000040d027825 */ /* 0x001fca00078e0202 */
[----:B------:R-:W-:Y:S01]  /*0aa0*/  STG.E desc[UR16][R2.64], R12 ;  /* 0x0000000c02007986 */ /* 0x000fe2000c101910 */
[----:B------:R-:W-:Y:S05]  /*0ab0*/  EXIT ;  /* 0x000000000000794d */ /* 0x000fea0003800000 */
.L_x_4:
[----:B------:R-:W-:-:S00]  /*0ac0*/  BRA `(.L_x_4) ;  /* 0xfffffffc00fc7947 */ /* 0x000fc0000383ffff */
[----:B------:R-:W-:-:S00]  /*0ad0*/  NOP ;  /* 0x0000000000007918 */ /* 0x000fc00000000000 */
        /* <DEDUP_REMOVED lines=10> */
.L_x_5:


//--------------------- .nv.shared.reserved.0     --------------------------
	.section	.nv.shared.reserved.0,"aw",@nobits
	.weak		__nv_reservedSMEM_offset_0_alias
	.size		__nv_reservedSMEM_offset_0_alias, 0, 64
	.other		__nv_reservedSMEM_offset_0_alias,@"STO_CUDA_RESERVED_SHARED STV_DEFAULT"
__nv_reservedSMEM_offset_0_alias:
	.zero		0
	.zero		64


//--------------------- .nv.constant0._Z8multiplyPiS_S_i --------------------------
	.section	.nv.constant0._Z8multiplyPiS_S_i,"a",@progbits
	.sectionflags	@""
	.align	4
.nv.constant0._Z8multiplyPiS_S_i:
	.zero		924


//--------------------- SYMBOLS --------------------------

	.type		.nv.reservedSmem.offset0,@object
	.size		.nv.reservedSmem.offset0,0x4
